	.headerflags	@"EF_CUDA_TEXMODE_UNIFIED EF_CUDA_64BIT_ADDRESS EF_CUDA_SM89 EF_CUDA_VIRTUAL_SM(EF_CUDA_SM89)"
	.elftype	@"ET_EXEC"


//--------------------- .nv.info                  --------------------------
	.section	.nv.info,"",@"SHT_CUDA_INFO"
	.align	4


	//----- nvinfo : EIATTR_REGCOUNT
	.align		4
        /*0000*/ 	.byte	0x04, 0x2f
        /*0002*/ 	.short	(.L_2 - .L_1)
	.align		4
.L_1:
        /*0004*/ 	.word	index@(triton__0d1d2d3de4de)
        /*0008*/ 	.word	0x0000001f


	//----- nvinfo : EIATTR_MAX_STACK_SIZE
	.align		4
.L_2:
        /*000c*/ 	.byte	0x04, 0x23
        /*000e*/ 	.short	(.L_4 - .L_3)
	.align		4
.L_3:
        /*0010*/ 	.word	index@(triton__0d1d2d3de4de)
        /*0014*/ 	.word	0x00000000


	//----- nvinfo : EIATTR_MIN_STACK_SIZE
	.align		4
.L_4:
        /*0018*/ 	.byte	0x04, 0x12
        /*001a*/ 	.short	(.L_6 - .L_5)
	.align		4
.L_5:
        /*001c*/ 	.word	index@(triton__0d1d2d3de4de)
        /*0020*/ 	.word	0x00000000


	//----- nvinfo : EIATTR_FRAME_SIZE
	.align		4
.L_6:
        /*0024*/ 	.byte	0x04, 0x11
        /*0026*/ 	.short	(.L_8 - .L_7)
	.align		4
.L_7:
        /*0028*/ 	.word	index@(triton__0d1d2d3de4de)
        /*002c*/ 	.word	0x00000000
.L_8:


//--------------------- .nv.info.triton__0d1d2d3de4de --------------------------
	.section	.nv.info.triton__0d1d2d3de4de,"",@"SHT_CUDA_INFO"
	.align	4


	//----- nvinfo : EIATTR_CUDA_API_VERSION
	.align		4
        /*0000*/ 	.byte	0x04, 0x37
        /*0002*/ 	.short	(.L_10 - .L_9)
.L_9:
        /*0004*/ 	.word	0x0000007b


	//----- nvinfo : EIATTR_PARAM_CBANK
	.align		4
.L_10:
        /*0008*/ 	.byte	0x04, 0x0a
        /*000a*/ 	.short	(.L_12 - .L_11)
	.align		4
.L_11:
        /*000c*/ 	.word	index@(.nv.constant0.triton__0d1d2d3de4de)
        /*0010*/ 	.short	0x0160
        /*0012*/ 	.short	0x0020


	//----- nvinfo : EIATTR_CBANK_PARAM_SIZE
	.align		4
.L_12:
        /*0014*/ 	.byte	0x03, 0x19
        /*0016*/ 	.short	0x0020


	//----- nvinfo : EIATTR_KPARAM_INFO
	.align		4
        /*0018*/ 	.byte	0x04, 0x17
        /*001a*/ 	.short	(.L_14 - .L_13)
.L_13:
        /*001c*/ 	.word	0x00000000
        /*0020*/ 	.short	0x0004
        /*0022*/ 	.short	0x001c
        /*0024*/ 	.byte	0x00, 0xf0, 0x11, 0x00


	//----- nvinfo : EIATTR_KPARAM_INFO
	.align		4
.L_14:
        /*0028*/ 	.byte	0x04, 0x17
        /*002a*/ 	.short	(.L_16 - .L_15)
.L_15:
        /*002c*/ 	.word	0x00000000
        /*0030*/ 	.short	0x0003
        /*0032*/ 	.short	0x0018
        /*0034*/ 	.byte	0x00, 0xf0, 0x11, 0x00


	//----- nvinfo : EIATTR_KPARAM_INFO
	.align		4
.L_16:
        /*0038*/ 	.byte	0x04, 0x17
        /*003a*/ 	.short	(.L_18 - .L_17)
.L_17:
        /*003c*/ 	.word	0x00000000
        /*0040*/ 	.short	0x0002
        /*0042*/ 	.short	0x0010
        /*0044*/ 	.byte	0x00, 0xf0, 0x21, 0x00


	//----- nvinfo : EIATTR_KPARAM_INFO
	.align		4
.L_18:
        /*0048*/ 	.byte	0x04, 0x17
        /*004a*/ 	.short	(.L_20 - .L_19)
.L_19:
        /*004c*/ 	.word	0x00000000
        /*0050*/ 	.short	0x0001
        /*0052*/ 	.short	0x0008
        /*0054*/ 	.byte	0x00, 0xf0, 0x21, 0x00


	//----- nvinfo : EIATTR_KPARAM_INFO
	.align		4
.L_20:
        /*0058*/ 	.byte	0x04, 0x17
        /*005a*/ 	.short	(.L_22 - .L_21)
.L_21:
        /*005c*/ 	.word	0x00000000
        /*0060*/ 	.short	0x0000
        /*0062*/ 	.short	0x0000
        /*0064*/ 	.byte	0x00, 0xf0, 0x21, 0x00


	//----- nvinfo : EIATTR_MAXREG_COUNT
	.align		4
.L_22:
        /*0068*/ 	.byte	0x03, 0x1b
        /*006a*/ 	.short	0x00ff


	//----- nvinfo : EIATTR_COOP_GROUP_MASK_REGIDS
	.align		4
        /*006c*/ 	.byte	0x04, 0x29
        /*006e*/ 	.short	(.L_24 - .L_23)


	//   ....[0]....
.L_23:
        /*0070*/ 	.word	0xffffffff


	//   ....[1]....
        /*0074*/ 	.word	0xffffffff


	//   ....[2]....
        /*0078*/ 	.word	0xffffffff


	//   ....[3]....
        /*007c*/ 	.word	0xffffffff


	//   ....[4]....
        /*0080*/ 	.word	0xffffffff


	//   ....[5]....
        /*0084*/ 	.word	0xffffffff


	//   ....[6]....
        /*0088*/ 	.word	0xffffffff


	//   ....[7]....
        /*008c*/ 	.word	0xffffffff


	//----- nvinfo : EIATTR_COOP_GROUP_INSTR_OFFSETS
	.align		4
.L_24:
        /*0090*/ 	.byte	0x04, 0x28
        /*0092*/ 	.short	(.L_26 - .L_25)


	//   ....[0]....
.L_25:
        /*0094*/ 	.word	0x00000630


	//   ....[1]....
        /*0098*/ 	.word	0x00000650


	//   ....[2]....
        /*009c*/ 	.word	0x00000670


	//   ....[3]....
        /*00a0*/ 	.word	0x00000690


	//   ....[4]....
        /*00a4*/ 	.word	0x000006b0


	//   ....[5]....
        /*00a8*/ 	.word	0x00000740


	//   ....[6]....
        /*00ac*/ 	.word	0x00000760


	//   ....[7]....
        /*00b0*/ 	.word	0x00000780


	//----- nvinfo : EIATTR_EXIT_INSTR_OFFSETS
	.align		4
.L_26:
        /*00b4*/ 	.byte	0x04, 0x1c
        /*00b6*/ 	.short	(.L_28 - .L_27)


	//   ....[0]....
.L_27:
        /*00b8*/ 	.word	0x00000cc0


	//----- nvinfo : EIATTR_MAX_THREADS
	.align		4
.L_28:
        /*00bc*/ 	.byte	0x04, 0x05
        /*00be*/ 	.short	(.L_30 - .L_29)
.L_29:
        /*00c0*/ 	.word	0x00000100
        /*00c4*/ 	.word	0x00000001
        /*00c8*/ 	.word	0x00000001
.L_30:


//--------------------- .nv.rel.action            --------------------------
	.section	.nv.rel.action,"",@"SHT_CUDA_RELOCINFO"
	.align	8
	.sectionentsize	8
        /*0000*/ 	.byte	0x73, 0x00, 0x00, 0x00, 0x00, 0x00, 0x00, 0x00, 0x00, 0x00, 0x00, 0x11, 0x25, 0x00, 0x05, 0x36


//--------------------- .nv.constant0.triton__0d1d2d3de4de --------------------------
	.section	.nv.constant0.triton__0d1d2d3de4de,"a",@progbits
	.align	4
.nv.constant0.triton__0d1d2d3de4de:
	.zero		384


//--------------------- .text.triton__0d1d2d3de4de --------------------------
	.section	.text.triton__0d1d2d3de4de,"ax",@progbits
	.sectionflags	@"SHF_BARRIERS=1"
	.sectioninfo	@"SHI_REGISTERS=31"
	.align	128
        .global         triton__0d1d2d3de4de
        .type           triton__0d1d2d3de4de,@function
        .size           triton__0d1d2d3de4de,(.L_x_2 - triton__0d1d2d3de4de)
        .other          triton__0d1d2d3de4de,@"STO_CUDA_ENTRY STV_DEFAULT"
triton__0d1d2d3de4de:
.text.triton__0d1d2d3de4de:
[----:B------:R-:W-:-:S02]  /*0000*/  MOV R1, c[0x0][0x28] ;  /* 0x00000a0000017a02 */ /* 0x000fc40000000f00 */
[----:B------:R-:W0:Y:S01]  /*0010*/  S2R R20, SR_TID.X ;  /* 0x0000000000147919 */ /* 0x000e220000002100 */
[----:B------:R-:W-:Y:S01]  /*0020*/  MOV R25, 0x4 ;  /* 0x0000000400197802 */ /* 0x000fe20000000f00 */
[----:B------:R-:W-:Y:S01]  /*0030*/  CS2R R4, SRZ ;  /* 0x0000000000047805 */ /* 0x000fe2000001ff00 */
[----:B------:R-:W-:Y:S01]  /*0040*/  CS2R R6, SRZ ;  /* 0x0000000000067805 */ /* 0x000fe2000001ff00 */
[----:B------:R-:W1:Y:S01]  /*0050*/  S2R R0, SR_CTAID.X ;  /* 0x0000000000007919 */ /* 0x000e620000002500 */
[----:B------:R-:W-:Y:S01]  /*0060*/  CS2R R10, SRZ ;  /* 0x00000000000a7805 */ /* 0x000fe2000001ff00 */
[----:B------:R-:W-:Y:S01]  /*0070*/  ULDC.64 UR4, c[0x0][0x118] ;  /* 0x0000460000047ab9 */ /* 0x000fe20000000a00 */
[----:B0-----:R-:W-:-:S04]  /*0080*/  SHF.L.U32 R3, R20, 0x3, RZ ;  /* 0x0000000314037819 */ /* 0x001fc800000006ff */
[----:B------:R-:W-:Y:S02]  /*0090*/  LOP3.LUT R3, R3, 0x7f8, RZ, 0xc0, !PT ;  /* 0x000007f803037812 */ /* 0x000fe400078ec0ff */
[C---:B-1----:R-:W-:Y:S02]  /*00a0*/  ISETP.GE.AND P1, PT, R0.reuse, 0x200, PT ;  /* 0x000002000000780c */ /* 0x042fe40003f26270 */
[----:B------:R-:W-:Y:S01]  /*00b0*/  LOP3.LUT R9, R3, 0x800, RZ, 0xfc, !PT ;  /* 0x0000080003097812 */ /* 0x000fe200078efcff */
[----:B------:R-:W-:-:S03]  /*00c0*/  IMAD R14, R0, 0x900, R3 ;  /* 0x00000900000e7824 */ /* 0x000fc600078e0203 */
[----:B------:R-:W-:Y:S01]  /*00d0*/  ISETP.LT.U32.AND P0, PT, R9, 0x900, !P1 ;  /* 0x000009000900780c */ /* 0x000fe20004f01070 */
[----:B------:R-:W-:Y:S02]  /*00e0*/  IMAD R22, R0, 0x900, R9 ;  /* 0x0000090000167824 */ /* 0x000fe400078e0209 */
[----:B------:R-:W-:Y:S01]  /*00f0*/  IMAD.WIDE R14, R14, R25, c[0x0][0x160] ;  /* 0x000058000e0e7625 */ /* 0x000fe200078e0219 */
[----:B------:R-:W-:-:S03]  /*0100*/  CS2R R8, SRZ ;  /* 0x0000000000087805 */ /* 0x000fc6000001ff00 */
[----:B------:R-:W-:Y:S01]  /*0110*/  IMAD.WIDE R22, R22, R25, c[0x0][0x160] ;  /* 0x0000580016167625 */ /* 0x000fe200078e0219 */
[----:B------:R-:W-:Y:S01]  /*0120*/  LOP3.LUT R13, R3, 0x4, RZ, 0xfc, !PT ;  /* 0x00000004030d7812 */ /* 0x000fe200078efcff */
[----:B------:R0:W2:Y:S04]  /*0130*/  @!P1 LDG.E.EL.128 R4, [R14.64] ;  /* 0x000000040e049981 */ /* 0x0000a8000c2e1d00 */
[----:B------:R1:W3:Y:S01]  /*0140*/  @P0 LDG.E.EL.128 R8, [R22.64] ;  /* 0x0000000416080981 */ /* 0x0002e2000c2e1d00 */
[----:B------:R-:W-:Y:S01]  /*0150*/  IMAD R21, R0, 0x900, R13 ;  /* 0x0000090000157824 */ /* 0x000fe200078e020d */
[----:B------:R-:W-:Y:S01]  /*0160*/  CS2R R16, SRZ ;  /* 0x0000000000107805 */ /* 0x000fe2000001ff00 */
[----:B------:R-:W-:Y:S01]  /*0170*/  CS2R R18, SRZ ;  /* 0x0000000000127805 */ /* 0x000fe2000001ff00 */
[----:B------:R-:W-:-:S02]  /*0180*/  CS2R R12, SRZ ;  /* 0x00000000000c7805 */ /* 0x000fc4000001ff00 */
[C---:B------:R-:W-:Y:S01]  /*0190*/  IADD3 R24, R21.reuse, 0x800, RZ ;  /* 0x0000080015187810 */ /* 0x040fe20007ffe0ff */
[----:B0-----:R-:W-:Y:S01]  /*01a0*/  CS2R R14, SRZ ;  /* 0x00000000000e7805 */ /* 0x001fe2000001ff00 */
[----:B-1----:R-:W-:-:S04]  /*01b0*/  IMAD.WIDE R22, R21, R25, c[0x0][0x160] ;  /* 0x0000580015167625 */ /* 0x002fc800078e0219 */
[----:B------:R-:W-:Y:S01]  /*01c0*/  IMAD.WIDE R24, R24, R25, c[0x0][0x160] ;  /* 0x0000580018187625 */ /* 0x000fe200078e0219 */
[----:B------:R-:W4:Y:S04]  /*01d0*/  @!P1 LDG.E.EL.128 R16, [R22.64] ;  /* 0x0000000416109981 */ /* 0x000f28000c2e1d00 */
[----:B------:R-:W5:Y:S01]  /*01e0*/  @P0 LDG.E.EL.128 R12, [R24.64] ;  /* 0x00000004180c0981 */ /* 0x000f62000c2e1d00 */
[----:B------:R-:W-:Y:S01]  /*01f0*/  UPLOP3.LUT UP0, UPT, UPT, UPT, UPT, 0x80, 0x0 ;  /* 0x000000000000789c */ /* 0x000fe20003f0f070 */
[----:B--2---:R-:W-:Y:S02]  /*0200*/  SEL R6, R6, RZ, !P1 ;  /* 0x000000ff06067207 */ /* 0x004fe40004800000 */
[----:B------:R-:W-:Y:S02]  /*0210*/  SEL R21, R5, RZ, !P1 ;  /* 0x000000ff05157207 */ /* 0x000fe40004800000 */
[----:B------:R-:W-:-:S02]  /*0220*/  SEL R7, R7, RZ, !P1 ;  /* 0x000000ff07077207 */ /* 0x000fc40004800000 */
[----:B---3--:R-:W-:Y:S02]  /*0230*/  SEL R9, R9, RZ, P0 ;  /* 0x000000ff09097207 */ /* 0x008fe40000000000 */
[----:B------:R-:W-:Y:S01]  /*0240*/  SEL R5, R4, RZ, !P1 ;  /* 0x000000ff04057207 */ /* 0x000fe20004800000 */
[----:B------:R-:W-:Y:S01]  /*0250*/  FMUL R4, R21, R21 ;  /* 0x0000001515047220 */ /* 0x000fe20000400000 */
[----:B------:R-:W-:Y:S01]  /*0260*/  SEL R26, R8, RZ, P0 ;  /* 0x000000ff081a7207 */ /* 0x000fe20000000000 */
[----:B------:R-:W-:Y:S01]  /*0270*/  FMUL R8, R7, R7 ;  /* 0x0000000707087220 */ /* 0x000fe20000400000 */
[----:B------:R-:W-:Y:S01]  /*0280*/  SEL R27, R10, RZ, P0 ;  /* 0x000000ff0a1b7207 */ /* 0x000fe20000000000 */
[----:B------:R-:W-:Y:S01]  /*0290*/  FMUL R10, R6, R6 ;  /* 0x00000006060a7220 */ /* 0x000fe20000400000 */
[----:B------:R-:W-:Y:S01]  /*02a0*/  FMUL R6, R9, R9 ;  /* 0x0000000909067220 */ /* 0x000fe20000400000 */
[----:B------:R-:W-:Y:S01]  /*02b0*/  FMUL R5, R5, R5 ;  /* 0x0000000505057220 */ /* 0x000fe20000400000 */
[----:B------:R-:W-:Y:S01]  /*02c0*/  FMUL R7, R26, R26 ;  /* 0x0000001a1a077220 */ /* 0x000fe20000400000 */
[----:B------:R-:W-:Y:S01]  /*02d0*/  SEL R28, R11, RZ, P0 ;  /* 0x000000ff0b1c7207 */ /* 0x000fe20000000000 */
[----:B------:R-:W-:Y:S01]  /*02e0*/  FMUL R11, R27, R27 ;  /* 0x0000001b1b0b7220 */ /* 0x000fe20000400000 */
[----:B------:R-:W-:-:S02]  /*02f0*/  FSEL R9, R6, -RZ, P0 ;  /* 0x800000ff06097208 */ /* 0x000fc40000000000 */
[----:B------:R-:W-:Y:S02]  /*0300*/  FSEL R4, R4, RZ, !P1 ;  /* 0x000000ff04047208 */ /* 0x000fe40004800000 */
[----:B------:R-:W-:Y:S02]  /*0310*/  FSEL R5, R5, RZ, !P1 ;  /* 0x000000ff05057208 */ /* 0x000fe40004800000 */
[----:B------:R-:W-:Y:S01]  /*0320*/  FSEL R6, R7, -RZ, P0 ;  /* 0x800000ff07067208 */ /* 0x000fe20000000000 */
[----:B------:R-:W-:Y:S01]  /*0330*/  FMUL R7, R28, R28 ;  /* 0x0000001c1c077220 */ /* 0x000fe20000400000 */
[----:B------:R-:W-:Y:S01]  /*0340*/  FSEL R10, R10, RZ, !P1 ;  /* 0x000000ff0a0a7208 */ /* 0x000fe20004800000 */
[----:B------:R-:W-:Y:S01]  /*0350*/  FADD R4, R4, R9 ;  /* 0x0000000904047221 */ /* 0x000fe20000000000 */
[----:B------:R-:W-:Y:S01]  /*0360*/  FSEL R11, R11, -RZ, P0 ;  /* 0x800000ff0b0b7208 */ /* 0x000fe20000000000 */
[----:B------:R-:W-:Y:S01]  /*0370*/  FADD R5, R5, R6 ;  /* 0x0000000605057221 */ /* 0x000fe20000000000 */
[----:B----4-:R-:W-:-:S02]  /*0380*/  SEL R16, R16, RZ, !P1 ;  /* 0x000000ff10107207 */ /* 0x010fc40004800000 */
[----:B-----5:R-:W-:Y:S01]  /*0390*/  SEL R12, R12, RZ, P0 ;  /* 0x000000ff0c0c7207 */ /* 0x020fe20000000000 */
[----:B------:R-:W-:Y:S01]  /*03a0*/  FADD R5, R4, R5 ;  /* 0x0000000504057221 */ /* 0x000fe20000000000 */
[----:B------:R-:W-:Y:S01]  /*03b0*/  FSEL R8, R8, RZ, !P1 ;  /* 0x000000ff08087208 */ /* 0x000fe20004800000 */
[----:B------:R-:W-:Y:S01]  /*03c0*/  FADD R10, R10, R11 ;  /* 0x0000000b0a0a7221 */ /* 0x000fe20000000000 */
[----:B------:R-:W-:Y:S01]  /*03d0*/  FSEL R7, R7, -RZ, P0 ;  /* 0x800000ff07077208 */ /* 0x000fe20000000000 */
[----:B------:R-:W-:Y:S01]  /*03e0*/  FMUL R4, R16, R16 ;  /* 0x0000001010047220 */ /* 0x000fe20000400000 */
[----:B------:R-:W-:Y:S01]  /*03f0*/  SEL R17, R17, RZ, !P1 ;  /* 0x000000ff11117207 */ /* 0x000fe20004800000 */
[----:B------:R-:W-:Y:S01]  /*0400*/  FMUL R12, R12, R12 ;  /* 0x0000000c0c0c7220 */ /* 0x000fe20000400000 */
[----:B------:R-:W-:Y:S01]  /*0410*/  SEL R13, R13, RZ, P0 ;  /* 0x000000ff0d0d7207 */ /* 0x000fe20000000000 */
[----:B------:R-:W-:Y:S01]  /*0420*/  FADD R10, R10, R5 ;  /* 0x000000050a0a7221 */ /* 0x000fe20000000000 */
[----:B------:R-:W-:Y:S01]  /*0430*/  FADD R7, R8, R7 ;  /* 0x0000000708077221 */ /* 0x000fe20000000000 */
[----:B------:R-:W-:-:S02]  /*0440*/  SEL R18, R18, RZ, !P1 ;  /* 0x000000ff12127207 */ /* 0x000fc40004800000 */
[----:B------:R-:W-:Y:S01]  /*0450*/  FSEL R5, R4, RZ, !P1 ;  /* 0x000000ff04057208 */ /* 0x000fe20004800000 */
[----:B------:R-:W-:Y:S01]  /*0460*/  FMUL R4, R17, R17 ;  /* 0x0000001111047220 */ /* 0x000fe20000400000 */
[----:B------:R-:W-:Y:S01]  /*0470*/  SEL R14, R14, RZ, P0 ;  /* 0x000000ff0e0e7207 */ /* 0x000fe20000000000 */
[----:B------:R-:W-:Y:S01]  /*0480*/  FMUL R13, R13, R13 ;  /* 0x0000000d0d0d7220 */ /* 0x000fe20000400000 */
[----:B------:R-:W-:Y:S01]  /*0490*/  FSEL R12, R12, -RZ, P0 ;  /* 0x800000ff0c0c7208 */ /* 0x000fe20000000000 */
[----:B------:R-:W-:Y:S01]  /*04a0*/  FADD R10, R7, R10 ;  /* 0x0000000a070a7221 */ /* 0x000fe20000000000 */
[----:B------:R-:W-:Y:S01]  /*04b0*/  SEL R19, R19, RZ, !P1 ;  /* 0x000000ff13137207 */ /* 0x000fe20004800000 */
[----:B------:R-:W-:Y:S01]  /*04c0*/  FMUL R7, R18, R18 ;  /* 0x0000001212077220 */ /* 0x000fe20000400000 */
[----:B------:R-:W-:Y:S01]  /*04d0*/  SEL R15, R15, RZ, P0 ;  /* 0x000000ff0f0f7207 */ /* 0x000fe20000000000 */
[----:B------:R-:W-:Y:S01]  /*04e0*/  FMUL R14, R14, R14 ;  /* 0x0000000e0e0e7220 */ /* 0x000fe20000400000 */
[----:B------:R-:W-:Y:S01]  /*04f0*/  FSEL R4, R4, RZ, !P1 ;  /* 0x000000ff04047208 */ /* 0x000fe20004800000 */
[----:B------:R-:W-:Y:S01]  /*0500*/  FADD R5, R5, R12 ;  /* 0x0000000c05057221 */ /* 0x000fe20000000000 */
[----:B------:R-:W-:Y:S01]  /*0510*/  FSEL R13, R13, -RZ, P0 ;  /* 0x800000ff0d0d7208 */ /* 0x000fe20000000000 */
[----:B------:R-:W-:Y:S01]  /*0520*/  FMUL R6, R19, R19 ;  /* 0x0000001313067220 */ /* 0x000fe20000400000 */
[----:B------:R-:W-:Y:S01]  /*0530*/  FMUL R15, R15, R15 ;  /* 0x0000000f0f0f7220 */ /* 0x000fe20000400000 */
[----:B------:R-:W-:Y:S01]  /*0540*/  FSEL R7, R7, RZ, !P1 ;  /* 0x000000ff07077208 */ /* 0x000fe20004800000 */
[----:B------:R-:W-:Y:S01]  /*0550*/  FADD R5, R5, R10 ;  /* 0x0000000a05057221 */ /* 0x000fe20000000000 */
[----:B------:R-:W-:Y:S01]  /*0560*/  FSEL R14, R14, -RZ, P0 ;  /* 0x800000ff0e0e7208 */ /* 0x000fe20000000000 */
[----:B------:R-:W-:Y:S01]  /*0570*/  FADD R4, R4, R13 ;  /* 0x0000000d04047221 */ /* 0x000fe20000000000 */
[----:B------:R-:W-:-:S02]  /*0580*/  FSEL R6, R6, RZ, !P1 ;  /* 0x000000ff06067208 */ /* 0x000fc40004800000 */
[----:B------:R-:W-:Y:S01]  /*0590*/  FSEL R15, R15, -RZ, P0 ;  /* 0x800000ff0f0f7208 */ /* 0x000fe20000000000 */
[----:B------:R-:W-:Y:S01]  /*05a0*/  FADD R7, R7, R14 ;  /* 0x0000000e07077221 */ /* 0x000fe20000000000 */
[----:B------:R-:W-:Y:S01]  /*05b0*/  FADD R4, R4, R5 ;  /* 0x0000000504047221 */ /* 0x000fe20000000000 */
[----:B------:R-:W-:Y:S02]  /*05c0*/  LOP3.LUT P0, RZ, R20, 0x1f, RZ, 0xc0, !PT ;  /* 0x0000001f14ff7812 */ /* 0x000fe4000780c0ff */
[----:B------:R-:W-:Y:S01]  /*05d0*/  FADD R6, R6, R15 ;  /* 0x0000000f06067221 */ /* 0x000fe20000000000 */
[----:B------:R-:W-:Y:S01]  /*05e0*/  FADD R7, R7, R4 ;  /* 0x0000000407077221 */ /* 0x000fe20000000000 */
[----:B------:R-:W-:Y:S02]  /*05f0*/  ISETP.GE.AND P1, PT, R20, 0x8, PT ;  /* 0x000000081400780c */ /* 0x000fe40003f26270 */
[----:B------:R-:W-:Y:S01]  /*0600*/  SHF.R.U32.HI R10, RZ, 0x3, R20 ;  /* 0x00000003ff0a7819 */ /* 0x000fe20000011614 */
[----:B------:R-:W-:-:S03]  /*0610*/  FADD R6, R6, R7 ;  /* 0x0000000706067221 */ /* 0x000fc60000000000 */
[----:B------:R-:W-:Y:S02]  /*0620*/  LOP3.LUT R10, R10, 0x1c, RZ, 0xc0, !PT ;  /* 0x0000001c0a0a7812 */ /* 0x000fe400078ec0ff */
[----:B------:R-:W0:Y:S02]  /*0630*/  SHFL.BFLY PT, R5, R6, 0x10, 0x1f ;  /* 0x0e001f0006057f89 */ /* 0x000e2400000e0000 */
[----:B0-----:R-:W-:-:S05]  /*0640*/  FADD R5, R6, R5 ;  /* 0x0000000506057221 */ /* 0x001fca0000000000 */
[----:B------:R-:W0:Y:S02]  /*0650*/  SHFL.BFLY PT, R4, R5, 0x8, 0x1f ;  /* 0x0d001f0005047f89 */ /* 0x000e2400000e0000 */
[----:B0-----:R-:W-:-:S05]  /*0660*/  FADD R4, R5, R4 ;  /* 0x0000000405047221 */ /* 0x001fca0000000000 */
[----:B------:R-:W0:Y:S02]  /*0670*/  SHFL.BFLY PT, R7, R4, 0x4, 0x1f ;  /* 0x0c801f0004077f89 */ /* 0x000e2400000e0000 */
[----:B0-----:R-:W-:-:S05]  /*0680*/  FADD R7, R4, R7 ;  /* 0x0000000704077221 */ /* 0x001fca0000000000 */
[----:B------:R-:W0:Y:S02]  /*0690*/  SHFL.BFLY PT, R8, R7, 0x2, 0x1f ;  /* 0x0c401f0007087f89 */ /* 0x000e2400000e0000 */
[----:B0-----:R-:W-:-:S05]  /*06a0*/  FADD R8, R7, R8 ;  /* 0x0000000807087221 */ /* 0x001fca0000000000 */
[----:B------:R-:W0:Y:S02]  /*06b0*/  SHFL.BFLY PT, R9, R8, 0x1, 0x1f ;  /* 0x0c201f0008097f89 */ /* 0x000e2400000e0000 */
[----:B0-----:R-:W-:Y:S01]  /*06c0*/  FADD R9, R8, R9 ;  /* 0x0000000908097221 */ /* 0x001fe20000000000 */
[----:B------:R-:W-:-:S04]  /*06d0*/  MOV R8, RZ ;  /* 0x000000ff00087202 */ /* 0x000fc80000000f00 */
[----:B------:R-:W-:Y:S04]  /*06e0*/  @!P0 STS [R10], R9 ;  /* 0x000000090a008388 */ /* 0x000fe80000000800 */
[----:B------:R-:W-:Y:S06]  /*06f0*/  BAR.SYNC 0x0 ;  /* 0x0000000000007b1d */ /* 0x000fec0000000000 */
[----:B------:R-:W0:Y:S01]  /*0700*/  @!P1 LDS R2, [R20.X4] ;  /* 0x0000000014029984 */ /* 0x000e220000004800 */
[----:B------:R-:W-:Y:S01]  /*0710*/  LOP3.LUT P0, RZ, R20, 0x7, RZ, 0xc0, !PT ;  /* 0x0000000714ff7812 */ /* 0x000fe2000780c0ff */
[----:B------:R-:W-:-:S03]  /*0720*/  IMAD.MOV.U32 R9, RZ, RZ, 0x39e38e39 ;  /* 0x39e38e39ff097424 */ /* 0x000fc600078e00ff */
[----:B------:R-:W-:Y:S01]  /*0730*/  ISETP.LT.AND P0, PT, R20, 0x8, !P0 ;  /* 0x000000081400780c */ /* 0x000fe20004701270 */
[----:B0-----:R-:W0:Y:S02]  /*0740*/  SHFL.BFLY PT, R5, R2, 0x4, 0x1f ;  /* 0x0c801f0002057f89 */ /* 0x001e2400000e0000 */
[----:B0-----:R-:W-:-:S05]  /*0750*/  FADD R5, R2, R5 ;  /* 0x0000000502057221 */ /* 0x001fca0000000000 */
[----:B------:R-:W0:Y:S02]  /*0760*/  SHFL.BFLY PT, R4, R5, 0x2, 0x1f ;  /* 0x0c401f0005047f89 */ /* 0x000e2400000e0000 */
[----:B0-----:R-:W-:-:S05]  /*0770*/  FADD R4, R5, R4 ;  /* 0x0000000405047221 */ /* 0x001fca0000000000 */
[----:B------:R-:W0:Y:S02]  /*0780*/  SHFL.BFLY PT, R7, R4, 0x1, 0x1f ;  /* 0x0c201f0004077f89 */ /* 0x000e2400000e0000 */
[----:B0-----:R-:W-:-:S05]  /*0790*/  FADD R7, R4, R7 ;  /* 0x0000000704077221 */ /* 0x001fca0000000000 */
[----:B------:R-:W-:Y:S04]  /*07a0*/  @P0 STS [R20.X4], R7 ;  /* 0x0000000714000388 */ /* 0x000fe80000004800 */
[----:B------:R-:W-:Y:S06]  /*07b0*/  BAR.SYNC 0x0 ;  /* 0x0000000000007b1d */ /* 0x000fec0000000000 */
[----:B------:R-:W0:Y:S02]  /*07c0*/  LDS R6, [RZ] ;  /* 0x00000000ff067984 */ /* 0x000e240000000800 */
[----:B0-----:R-:W-:-:S06]  /*07d0*/  FFMA R2, R6, R9, 9.9999997473787516356e-06 ;  /* 0x3727c5ac06027423 */ /* 0x001fcc0000000009 */
[----:B------:R-:W0:Y:S02]  /*07e0*/  MUFU.RSQ R2, R2 ;  /* 0x0000000200027308 */ /* 0x000e240000001400 */
.L_x_0:
[C---:B------:R-:W-:Y:S01]  /*07f0*/  LOP3.LUT R27, R8.reuse, R3, RZ, 0xfc, !PT ;  /* 0x00000003081b7212 */ /* 0x040fe200078efcff */
[----:B------:R-:W-:Y:S01]  /*0800*/  IMAD.MOV.U32 R28, RZ, RZ, 0x4 ;  /* 0x00000004ff1c7424 */ /* 0x000fe200078e00ff */
[----:B0-----:R-:W-:Y:S01]  /*0810*/  LOP3.LUT R5, R8, 0x4, R3, 0xfe, !PT ;  /* 0x0000000408057812 */ /* 0x001fe200078efe03 */
[----:B------:R-:W-:Y:S01]  /*0820*/  CS2R R12, SRZ ;  /* 0x00000000000c7805 */ /* 0x000fe2000001ff00 */
[----:B------:R-:W-:Y:S01]  /*0830*/  ISETP.GE.U32.AND P0, PT, R27, 0x900, PT ;  /* 0x000009001b00780c */ /* 0x000fe20003f06070 */
[----:B------:R-:W-:Y:S01]  /*0840*/  CS2R R14, SRZ ;  /* 0x00000000000e7805 */ /* 0x000fe2000001ff00 */
[----:B------:R-:W-:Y:S01]  /*0850*/  IADD3 R4, P1, R3, R8, RZ ;  /* 0x0000000803047210 */ /* 0x000fe20007f3e0ff */
[C---:B------:R-:W-:Y:S01]  /*0860*/  IMAD R5, R0.reuse, 0x900, R5 ;  /* 0x0000090000057824 */ /* 0x040fe200078e0205 */
[----:B------:R-:W-:Y:S01]  /*0870*/  ISETP.LT.AND P2, PT, R0, 0x200, !P0 ;  /* 0x000002000000780c */ /* 0x000fe20004741270 */
[----:B------:R-:W-:Y:S01]  /*0880*/  CS2R R16, SRZ ;  /* 0x0000000000107805 */ /* 0x000fe2000001ff00 */
[----:B------:R-:W-:Y:S01]  /*0890*/  IADD3.X R7, RZ, RZ, RZ, P1, !PT ;  /* 0x000000ffff077210 */ /* 0x000fe20000ffe4ff */
[----:B------:R-:W-:Y:S01]  /*08a0*/  IMAD.WIDE R24, R5, R28, c[0x0][0x160] ;  /* 0x0000580005187625 */ /* 0x000fe200078e021c */
[----:B------:R-:W-:Y:S01]  /*08b0*/  LEA R22, P1, R4, c[0x0][0x168], 0x2 ;  /* 0x00005a0004167a11 */ /* 0x000fe200078210ff */
[----:B------:R-:W-:-:S03]  /*08c0*/  CS2R R18, SRZ ;  /* 0x0000000000127805 */ /* 0x000fc6000001ff00 */
[----:B------:R-:W-:-:S05]  /*08d0*/  LEA.HI.X R23, R4, c[0x0][0x16c], R7, 0x2, P1 ;  /* 0x00005b0004177a11 */ /* 0x000fca00008f1407 */
[----:B------:R-:W2:Y:S04]  /*08e0*/  @P2 LDG.E.EF.128 R12, [R24.64] ;  /* 0x00000004180c2981 */ /* 0x000ea8000c0e1d00 */
[----:B------:R1:W3:Y:S01]  /*08f0*/  @!P0 LDG.E.EL.128 R16, [R22.64+0x10] ;  /* 0x0000100416108981 */ /* 0x0002e2000c2e1d00 */
[----:B------:R-:W-:Y:S01]  /*0900*/  IMAD R20, R0, 0x900, R27 ;  /* 0x0000090000147824 */ /* 0x000fe200078e021b */
[----:B------:R-:W-:Y:S01]  /*0910*/  CS2R R4, SRZ ;  /* 0x0000000000047805 */ /* 0x000fe2000001ff00 */
[----:B------:R-:W-:Y:S01]  /*0920*/  CS2R R6, SRZ ;  /* 0x0000000000067805 */ /* 0x000fe2000001ff00 */
[----:B------:R-:W-:Y:S01]  /*0930*/  CS2R R8, SRZ ;  /* 0x0000000000087805 */ /* 0x000fe2000001ff00 */
[----:B------:R-:W-:Y:S01]  /*0940*/  IMAD.WIDE.U32 R26, R27, R28, c[0x0][0x168] ;  /* 0x00005a001b1a7625 */ /* 0x000fe200078e001c */
[----:B------:R-:W-:-:S03]  /*0950*/  CS2R R10, SRZ ;  /* 0x00000000000a7805 */ /* 0x000fc6000001ff00 */
[----:B-1----:R-:W-:Y:S01]  /*0960*/  IMAD.WIDE R22, R20, R28, c[0x0][0x160] ;  /* 0x0000580014167625 */ /* 0x002fe200078e021c */
[----:B------:R-:W4:Y:S04]  /*0970*/  @!P0 LDG.E.EL.128 R4, [R26.64] ;  /* 0x000000041a048981 */ /* 0x000f28000c2e1d00 */
[----:B------:R-:W5:Y:S01]  /*0980*/  @P2 LDG.E.EF.128 R8, [R22.64] ;  /* 0x0000000416082981 */ /* 0x000f62000c0e1d00 */
[----:B--2---:R-:W-:Y:S02]  /*0990*/  SEL R21, R12, RZ, P2 ;  /* 0x000000ff0c157207 */ /* 0x004fe40001000000 */
[----:B------:R-:W-:Y:S02]  /*09a0*/  SEL R13, R13, RZ, P2 ;  /* 0x000000ff0d0d7207 */ /* 0x000fe40001000000 */
[----:B---3--:R-:W-:Y:S01]  /*09b0*/  SEL R16, R16, RZ, !P0 ;  /* 0x000000ff10107207 */ /* 0x008fe20004000000 */
[C---:B0-----:R-:W-:Y:S01]  /*09c0*/  FMUL R12, R2.reuse, R21 ;  /* 0x00000015020c7220 */ /* 0x041fe20000400000 */
[----:B------:R-:W-:Y:S01]  /*09d0*/  SEL R17, R17, RZ, !P0 ;  /* 0x000000ff11117207 */ /* 0x000fe20004000000 */
[----:B------:R-:W-:Y:S01]  /*09e0*/  FMUL R13, R2, R13 ;  /* 0x0000000d020d7220 */ /* 0x000fe20000400000 */
[----:B------:R-:W-:Y:S01]  /*09f0*/  SEL R18, R18, RZ, !P0 ;  /* 0x000000ff12127207 */ /* 0x000fe20004000000 */
[----:B------:R-:W-:Y:S01]  /*0a00*/  FADD R21, R16, 1 ;  /* 0x3f80000010157421 */ /* 0x000fe20000000000 */
[----:B------:R-:W-:Y:S01]  /*0a10*/  SEL R15, R15, RZ, P2 ;  /* 0x000000ff0f0f7207 */ /* 0x000fe20001000000 */
[----:B------:R-:W-:Y:S01]  /*0a20*/  FADD R16, R17, 1 ;  /* 0x3f80000011107421 */ /* 0x000fe20000000000 */
[----:B------:R-:W-:Y:S01]  /*0a30*/  SEL R19, R19, RZ, !P0 ;  /* 0x000000ff13137207 */ /* 0x000fe20004000000 */
[----:B------:R-:W-:Y:S01]  /*0a40*/  FADD R17, R18, 1 ;  /* 0x3f80000012117421 */ /* 0x000fe20000000000 */
[----:B------:R-:W-:Y:S01]  /*0a50*/  SEL R25, R14, RZ, P2 ;  /* 0x000000ff0e197207 */ /* 0x000fe20001000000 */
[----:B------:R-:W-:Y:S01]  /*0a60*/  FMUL R15, R2, R15 ;  /* 0x0000000f020f7220 */ /* 0x000fe20000400000 */
[----:B------:R-:W-:Y:S01]  /*0a70*/  FMUL R13, R13, R16 ;  /* 0x000000100d0d7220 */ /* 0x000fe20000400000 */
[----:B------:R-:W-:Y:S01]  /*0a80*/  FADD R18, R19, 1 ;  /* 0x3f80000013127421 */ /* 0x000fe20000000000 */
[----:B----4-:R-:W-:Y:S01]  /*0a90*/  SEL R4, R4, RZ, !P0 ;  /* 0x000000ff04047207 */ /* 0x010fe20004000000 */
[----:B------:R-:W-:Y:S01]  /*0aa0*/  FMUL R14, R2, R25 ;  /* 0x00000019020e7220 */ /* 0x000fe20000400000 */
[----:B------:R-:W-:Y:S01]  /*0ab0*/  SEL R16, R5, RZ, !P0 ;  /* 0x000000ff05107207 */ /* 0x000fe20004000000 */
[----:B------:R-:W-:Y:S01]  /*0ac0*/  FMUL R15, R15, R18 ;  /* 0x000000120f0f7220 */ /* 0x000fe20000400000 */
[----:B------:R-:W-:Y:S01]  /*0ad0*/  SEL R18, R7, RZ, !P0 ;  /* 0x000000ff07127207 */ /* 0x000fe20004000000 */
[----:B------:R-:W-:Y:S01]  /*0ae0*/  FMUL R14, R14, R17 ;  /* 0x000000110e0e7220 */ /* 0x000fe20000400000 */
[----:B-----5:R-:W-:Y:S01]  /*0af0*/  SEL R5, R8, RZ, P2 ;  /* 0x000000ff08057207 */ /* 0x020fe20001000000 */
[----:B------:R-:W-:Y:S01]  /*0b00*/  FADD R8, R16, 1 ;  /* 0x3f80000010087421 */ /* 0x000fe20000000000 */
[----:B------:R-:W-:Y:S01]  /*0b10*/  SEL R6, R6, RZ, !P0 ;  /* 0x000000ff06067207 */ /* 0x000fe20004000000 */
[----:B------:R-:W-:Y:S01]  /*0b20*/  FMUL R12, R12, R21 ;  /* 0x000000150c0c7220 */ /* 0x000fe20000400000 */
[----:B------:R-:W-:Y:S01]  /*0b30*/  SEL R7, R9, RZ, P2 ;  /* 0x000000ff09077207 */ /* 0x000fe20001000000 */
[----:B------:R-:W-:Y:S01]  /*0b40*/  FADD R9, R4, 1 ;  /* 0x3f80000004097421 */ /* 0x000fe20000000000 */
[----:B------:R-:W-:Y:S01]  /*0b50*/  SEL R17, R10, RZ, P2 ;  /* 0x000000ff0a117207 */ /* 0x000fe20001000000 */
[----:B------:R-:W-:Y:S01]  /*0b60*/  FMUL R4, R2, R5 ;  /* 0x0000000502047220 */ /* 0x000fe20000400000 */
[----:B------:R-:W-:Y:S01]  /*0b70*/  SEL R19, R11, RZ, P2 ;  /* 0x000000ff0b137207 */ /* 0x000fe20001000000 */
[----:B------:R-:W-:Y:S01]  /*0b80*/  FADD R11, R6, 1 ;  /* 0x3f800000060b7421 */ /* 0x000fe20000000000 */
[----:B------:R-:W-:Y:S01]  /*0b90*/  FMUL R5, R2, R7 ;  /* 0x0000000702057220 */ /* 0x000fe20000400000 */
[----:B------:R-:W-:Y:S01]  /*0ba0*/  FADD R10, R18, 1 ;  /* 0x3f800000120a7421 */ /* 0x000fe20000000000 */
[C---:B------:R-:W-:Y:S01]  /*0bb0*/  FMUL R6, R2.reuse, R17 ;  /* 0x0000001102067220 */ /* 0x040fe20000400000 */
[----:B------:R-:W-:Y:S01]  /*0bc0*/  FMUL R7, R2, R19 ;  /* 0x0000001302077220 */ /* 0x000fe20000400000 */
[----:B------:R-:W-:Y:S01]  /*0bd0*/  PLOP3.LUT P0, PT, PT, PT, UP0, 0x80, 0x0 ;  /* 0x000000000000781c */ /* 0x000fe20003f0f008 */
[----:B------:R-:W-:Y:S01]  /*0be0*/  FMUL R4, R4, R9 ;  /* 0x0000000904047220 */ /* 0x000fe20000400000 */
[----:B------:R-:W-:Y:S01]  /*0bf0*/  FMUL R5, R5, R8 ;  /* 0x0000000805057220 */ /* 0x000fe20000400000 */
[----:B------:R-:W-:Y:S01]  /*0c00*/  FMUL R11, R6, R11 ;  /* 0x0000000b060b7220 */ /* 0x000fe20000400000 */
[----:B------:R-:W-:Y:S01]  /*0c10*/  FMUL R10, R7, R10 ;  /* 0x0000000a070a7220 */ /* 0x000fe20000400000 */
[----:B------:R-:W-:Y:S01]  /*0c20*/  MOV R21, 0x2 ;  /* 0x0000000200157802 */ /* 0x000fe20000000f00 */
[----:B------:R-:W-:Y:S01]  /*0c30*/  UPLOP3.LUT UP0, UPT, UPT, UPT, UPT, 0x40, 0x0 ;  /* 0x000000000000789c */ /* 0x000fe20003f0e870 */
[----:B------:R-:W-:-:S02]  /*0c40*/  F2FP.BF16.F32.PACK_AB R4, R5, R4 ;  /* 0x000000040504723e */ /* 0x000fc400000010ff */
[----:B------:R-:W-:Y:S01]  /*0c50*/  F2FP.BF16.F32.PACK_AB R6, R13, R12 ;  /* 0x0000000c0d06723e */ /* 0x000fe200000010ff */
[----:B------:R-:W-:Y:S01]  /*0c60*/  IMAD.WIDE R20, R20, R21, c[0x0][0x170] ;  /* 0x00005c0014147625 */ /* 0x000fe200078e0215 */
[----:B------:R-:W-:Y:S02]  /*0c70*/  F2FP.BF16.F32.PACK_AB R7, R15, R14 ;  /* 0x0000000e0f07723e */ /* 0x000fe400000010ff */
[----:B------:R-:W-:Y:S02]  /*0c80*/  F2FP.BF16.F32.PACK_AB R5, R10, R11 ;  /* 0x0000000b0a05723e */ /* 0x000fe400000010ff */
[----:B------:R-:W-:-:S03]  /*0c90*/  MOV R8, 0x800 ;  /* 0x0000080000087802 */ /* 0x000fc60000000f00 */
[----:B------:R0:W-:Y:S01]  /*0ca0*/  @P2 STG.E.128 [R20.64], R4 ;  /* 0x0000000414002986 */ /* 0x0001e2000c101d04 */
[----:B------:R-:W-:Y:S05]  /*0cb0*/  @P0 BRA `(.L_x_0) ;  /* 0xfffffb3000000947 */ /* 0x000fea000383ffff */
[----:B------:R-:W-:Y:S05]  /*0cc0*/  EXIT ;  /* 0x000000000000794d */ /* 0x000fea0003800000 */
.L_x_1:
[----:B------:R-:W-:-:S00]  /*0cd0*/  BRA `(.L_x_1) ;  /* 0xfffffff000007947 */ /* 0x000fc0000383ffff */
[----:B------:R-:W-:-:S00]  /*0ce0*/  NOP ;  /* 0x0000000000007918 */ /* 0x000fc00000000000 */
        /* <DEDUP_REMOVED lines=9> */
.L_x_2:


//--------------------- .nv.global.init           --------------------------
	.section	.nv.global.init,"aw",@progbits
.nv.global.init:
	.type		_$_str,@object
	.size		_$_str,(.L_0 - _$_str)
_$_str:
        /*0000*/ 	.byte	0x5f, 0x5f, 0x43, 0x55, 0x44, 0x41, 0x5f, 0x46, 0x54, 0x5a, 0x00
.L_0:


//--------------------- .nv.shared.triton__0d1d2d3de4de --------------------------
	.section	.nv.shared.triton__0d1d2d3de4de,"aw",@nobits
	.align	16
